//
// Generated by NVIDIA NVVM Compiler
//
// Compiler Build ID: CL-36424714
// Cuda compilation tools, release 13.0, V13.0.88
// Based on NVVM 20.0.0
//

.version 9.0
.target sm_100
.address_size 64

	// .globl	_Z19kernel_zero_complexP7double2i

.visible .entry _Z19kernel_zero_complexP7double2i(
	.param .u64 .ptr .align 1 _Z19kernel_zero_complexP7double2i_param_0,
	.param .u32 _Z19kernel_zero_complexP7double2i_param_1
)
{
	.reg .pred 	%p<2>;
	.reg .b32 	%r<6>;
	.reg .b64 	%rd<5>;
	.reg .b64 	%fd<2>;

	ld.param.u64 	%rd1, [_Z19kernel_zero_complexP7double2i_param_0];
	ld.param.u32 	%r2, [_Z19kernel_zero_complexP7double2i_param_1];
	mov.u32 	%r3, %ctaid.x;
	mov.u32 	%r4, %ntid.x;
	mov.u32 	%r5, %tid.x;
	mad.lo.s32 	%r1, %r3, %r4, %r5;
	setp.ge.s32 	%p1, %r1, %r2;
	@%p1 bra 	$L__BB0_2;
	cvta.to.global.u64 	%rd2, %rd1;
	mul.wide.s32 	%rd3, %r1, 16;
	add.s64 	%rd4, %rd2, %rd3;
	mov.f64 	%fd1, 0d0000000000000000;
	st.global.v2.f64 	[%rd4], {%fd1, %fd1};
$L__BB0_2:
	ret;

}
	// .globl	_Z19kernel_add_matricesPK7double2S1_PS_
.visible .entry _Z19kernel_add_matricesPK7double2S1_PS_(
	.param .u64 .ptr .align 1 _Z19kernel_add_matricesPK7double2S1_PS__param_0,
	.param .u64 .ptr .align 1 _Z19kernel_add_matricesPK7double2S1_PS__param_1,
	.param .u64 .ptr .align 1 _Z19kernel_add_matricesPK7double2S1_PS__param_2
)
{
	.reg .pred 	%p<2>;
	.reg .b32 	%r<2>;
	.reg .b64 	%rd<11>;
	.reg .b64 	%fd<7>;

	ld.param.u64 	%rd1, [_Z19kernel_add_matricesPK7double2S1_PS__param_0];
	ld.param.u64 	%rd2, [_Z19kernel_add_matricesPK7double2S1_PS__param_1];
	ld.param.u64 	%rd3, [_Z19kernel_add_matricesPK7double2S1_PS__param_2];
	mov.u32 	%r1, %tid.x;
	setp.gt.u32 	%p1, %r1, 323;
	@%p1 bra 	$L__BB1_2;
	cvta.to.global.u64 	%rd4, %rd1;
	cvta.to.global.u64 	%rd5, %rd2;
	cvta.to.global.u64 	%rd6, %rd3;
	mul.wide.u32 	%rd7, %r1, 16;
	add.s64 	%rd8, %rd4, %rd7;
	ld.global.v2.f64 	{%fd1, %fd2}, [%rd8];
	add.s64 	%rd9, %rd5, %rd7;
	ld.global.v2.f64 	{%fd3, %fd4}, [%rd9];
	add.f64 	%fd5, %fd1, %fd3;
	add.f64 	%fd6, %fd2, %fd4;
	add.s64 	%rd10, %rd6, %rd7;
	st.global.v2.f64 	[%rd10], {%fd5, %fd6};
$L__BB1_2:
	ret;

}


// ===== COMPILED SASS (sm_100) =====

	.target	sm_100

	.elftype	@"ET_EXEC"


//--------------------- .note.nv.tkinfo           --------------------------
	.section	.note.nv.tkinfo,"",@"SHT_NOTE"
	.sectionflags	@"SHF_NOTE_NV_TKINFO"
	.tkinfo
        /*0018*/ 	.word	0x00000002
        /*0030*/ 	.string	""
        /*0030*/ 	.string	"ptxas"
        /*0030*/ 	.string	"Cuda compilation tools, release 13.0, V13.0.88"
        /*0030*/ 	.string	"Build cuda_13.0.r13.0/compiler.36424714_0"
        /*0030*/ 	.string	"-arch sm_100 -m 64 "



//--------------------- .note.nv.cuinfo           --------------------------
	.section	.note.nv.cuinfo,"",@"SHT_NOTE"
	.sectionflags	@"SHF_NOTE_NV_CUINFO"
        /*0018*/ 	.short	0x0002
        /*001a*/ 	.short	0x0064
        /*001c*/ 	.short	0x0082
	.zero		2


//--------------------- .nv.info                  --------------------------
	.section	.nv.info,"",@"SHT_CUDA_INFO"
	.align	4


	//----- nvinfo : EIATTR_REGCOUNT
	.align		4
        /*0000*/ 	.byte	0x04, 0x2f
        /*0002*/ 	.short	(.L_1 - .L_0)
	.align		4
.L_0:
        /*0004*/ 	.word	index@(_Z19kernel_zero_complexP7double2i)
        /*0008*/ 	.word	0x00000008


	//----- nvinfo : EIATTR_FRAME_SIZE
	.align		4
.L_1:
        /*000c*/ 	.byte	0x04, 0x11
        /*000e*/ 	.short	(.L_3 - .L_2)
	.align		4
.L_2:
        /*0010*/ 	.word	index@(_Z19kernel_zero_complexP7double2i)
        /*0014*/ 	.word	0x00000000


	//----- nvinfo : EIATTR_REGCOUNT
	.align		4
.L_3:
        /*0018*/ 	.byte	0x04, 0x2f
        /*001a*/ 	.short	(.L_5 - .L_4)
	.align		4
.L_4:
        /*001c*/ 	.word	index@(_Z19kernel_add_matricesPK7double2S1_PS_)
        /*0020*/ 	.word	0x00000012


	//----- nvinfo : EIATTR_FRAME_SIZE
	.align		4
.L_5:
        /*0024*/ 	.byte	0x04, 0x11
        /*0026*/ 	.short	(.L_7 - .L_6)
	.align		4
.L_6:
        /*0028*/ 	.word	index@(_Z19kernel_add_matricesPK7double2S1_PS_)
        /*002c*/ 	.word	0x00000000


	//----- nvinfo : EIATTR_MIN_STACK_SIZE
	.align		4
.L_7:
        /*0030*/ 	.byte	0x04, 0x12
        /*0032*/ 	.short	(.L_9 - .L_8)
	.align		4
.L_8:
        /*0034*/ 	.word	index@(_Z19kernel_add_matricesPK7double2S1_PS_)
        /*0038*/ 	.word	0x00000000


	//----- nvinfo : EIATTR_MIN_STACK_SIZE
	.align		4
.L_9:
        /*003c*/ 	.byte	0x04, 0x12
        /*003e*/ 	.short	(.L_11 - .L_10)
	.align		4
.L_10:
        /*0040*/ 	.word	index@(_Z19kernel_zero_complexP7double2i)
        /*0044*/ 	.word	0x00000000
.L_11:


//--------------------- .nv.compat                --------------------------
	.section	.nv.compat,"",@"SHT_CUDA_COMPAT_INFO"
	.align	4
        /*0000*/ 	.byte	0x02, 0x09, 0x00, 0x00, 0x02, 0x02, 0x01, 0x00, 0x02, 0x05, 0x05, 0x00, 0x03, 0x07, 0x01, 0x01
        /*0010*/ 	.byte	0x02, 0x03, 0x00, 0x00, 0x02, 0x06, 0x01, 0x00, 0x04, 0x0b, 0x08, 0x00, 0x01, 0x00, 0x00, 0x00
        /*0020*/ 	.byte	0x00, 0x00, 0x00, 0x00


//--------------------- .nv.info._Z19kernel_add_matricesPK7double2S1_PS_ --------------------------
	.section	.nv.info._Z19kernel_add_matricesPK7double2S1_PS_,"",@"SHT_CUDA_INFO"
	.sectionflags	@""
	.align	4


	//----- nvinfo : EIATTR_CUDA_API_VERSION
	.align		4
        /*0000*/ 	.byte	0x04, 0x37
        /*0002*/ 	.short	(.L_13 - .L_12)
.L_12:
        /*0004*/ 	.word	0x00000082


	//----- nvinfo : EIATTR_KPARAM_INFO
	.align		4
.L_13:
        /*0008*/ 	.byte	0x04, 0x17
        /*000a*/ 	.short	(.L_15 - .L_14)
.L_14:
        /*000c*/ 	.word	0x00000000
        /*0010*/ 	.short	0x0002
        /*0012*/ 	.short	0x0010
        /*0014*/ 	.byte	0x00, 0xf5, 0x21, 0x00


	//----- nvinfo : EIATTR_KPARAM_INFO
	.align		4
.L_15:
        /*0018*/ 	.byte	0x04, 0x17
        /*001a*/ 	.short	(.L_17 - .L_16)
.L_16:
        /*001c*/ 	.word	0x00000000
        /*0020*/ 	.short	0x0001
        /*0022*/ 	.short	0x0008
        /*0024*/ 	.byte	0x00, 0xf5, 0x21, 0x00


	//----- nvinfo : EIATTR_KPARAM_INFO
	.align		4
.L_17:
        /*0028*/ 	.byte	0x04, 0x17
        /*002a*/ 	.short	(.L_19 - .L_18)
.L_18:
        /*002c*/ 	.word	0x00000000
        /*0030*/ 	.short	0x0000
        /*0032*/ 	.short	0x0000
        /*0034*/ 	.byte	0x00, 0xf5, 0x21, 0x00


	//----- nvinfo : EIATTR_SPARSE_MMA_MASK
	.align		4
.L_19:
        /*0038*/ 	.byte	0x03, 0x50
        /*003a*/ 	.short	0x0000


	//----- nvinfo : EIATTR_MAXREG_COUNT
	.align		4
        /*003c*/ 	.byte	0x03, 0x1b
        /*003e*/ 	.short	0x00ff


	//----- nvinfo : EIATTR_MERCURY_ISA_VERSION
	.align		4
        /*0040*/ 	.byte	0x03, 0x5f
        /*0042*/ 	.short	0x0101


	//----- nvinfo : EIATTR_VRC_CTA_INIT_COUNT
	.align		4
        /*0044*/ 	.byte	0x02, 0x4a
	.zero		1
	.zero		1


	//----- nvinfo : EIATTR_EXIT_INSTR_OFFSETS
	.align		4
        /*0048*/ 	.byte	0x04, 0x1c
        /*004a*/ 	.short	(.L_21 - .L_20)


	//   ....[0]....
.L_20:
        /*004c*/ 	.word	0x00000030


	//   ....[1]....
        /*0050*/ 	.word	0x00000100


	//----- nvinfo : EIATTR_CBANK_PARAM_SIZE
	.align		4
.L_21:
        /*0054*/ 	.byte	0x03, 0x19
        /*0056*/ 	.short	0x0018


	//----- nvinfo : EIATTR_PARAM_CBANK
	.align		4
        /*0058*/ 	.byte	0x04, 0x0a
        /*005a*/ 	.short	(.L_23 - .L_22)
	.align		4
.L_22:
        /*005c*/ 	.word	index@(.nv.constant0._Z19kernel_add_matricesPK7double2S1_PS_)
        /*0060*/ 	.short	0x0380
        /*0062*/ 	.short	0x0018


	//----- nvinfo : EIATTR_SW_WAR
	.align		4
.L_23:
        /*0064*/ 	.byte	0x04, 0x36
        /*0066*/ 	.short	(.L_25 - .L_24)
.L_24:
        /*0068*/ 	.word	0x00000008
.L_25:


//--------------------- .nv.info._Z19kernel_zero_complexP7double2i --------------------------
	.section	.nv.info._Z19kernel_zero_complexP7double2i,"",@"SHT_CUDA_INFO"
	.sectionflags	@""
	.align	4


	//----- nvinfo : EIATTR_CUDA_API_VERSION
	.align		4
        /*0000*/ 	.byte	0x04, 0x37
        /*0002*/ 	.short	(.L_27 - .L_26)
.L_26:
        /*0004*/ 	.word	0x00000082


	//----- nvinfo : EIATTR_KPARAM_INFO
	.align		4
.L_27:
        /*0008*/ 	.byte	0x04, 0x17
        /*000a*/ 	.short	(.L_29 - .L_28)
.L_28:
        /*000c*/ 	.word	0x00000000
        /*0010*/ 	.short	0x0001
        /*0012*/ 	.short	0x0008
        /*0014*/ 	.byte	0x00, 0xf0, 0x11, 0x00


	//----- nvinfo : EIATTR_KPARAM_INFO
	.align		4
.L_29:
        /*0018*/ 	.byte	0x04, 0x17
        /*001a*/ 	.short	(.L_31 - .L_30)
.L_30:
        /*001c*/ 	.word	0x00000000
        /*0020*/ 	.short	0x0000
        /*0022*/ 	.short	0x0000
        /*0024*/ 	.byte	0x00, 0xf5, 0x21, 0x00


	//----- nvinfo : EIATTR_SPARSE_MMA_MASK
	.align		4
.L_31:
        /*0028*/ 	.byte	0x03, 0x50
        /*002a*/ 	.short	0x0000


	//----- nvinfo : EIATTR_MAXREG_COUNT
	.align		4
        /*002c*/ 	.byte	0x03, 0x1b
        /*002e*/ 	.short	0x00ff


	//----- nvinfo : EIATTR_MERCURY_ISA_VERSION
	.align		4
        /*0030*/ 	.byte	0x03, 0x5f
        /*0032*/ 	.short	0x0101


	//----- nvinfo : EIATTR_VRC_CTA_INIT_COUNT
	.align		4
        /*0034*/ 	.byte	0x02, 0x4a
	.zero		1
	.zero		1


	//----- nvinfo : EIATTR_EXIT_INSTR_OFFSETS
	.align		4
        /*0038*/ 	.byte	0x04, 0x1c
        /*003a*/ 	.short	(.L_33 - .L_32)


	//   ....[0]....
.L_32:
        /*003c*/ 	.word	0x00000070


	//   ....[1]....
        /*0040*/ 	.word	0x000000c0


	//----- nvinfo : EIATTR_CBANK_PARAM_SIZE
	.align		4
.L_33:
        /*0044*/ 	.byte	0x03, 0x19
        /*0046*/ 	.short	0x000c


	//----- nvinfo : EIATTR_PARAM_CBANK
	.align		4
        /*0048*/ 	.byte	0x04, 0x0a
        /*004a*/ 	.short	(.L_35 - .L_34)
	.align		4
.L_34:
        /*004c*/ 	.word	index@(.nv.constant0._Z19kernel_zero_complexP7double2i)
        /*0050*/ 	.short	0x0380
        /*0052*/ 	.short	0x000c


	//----- nvinfo : EIATTR_SW_WAR
	.align		4
.L_35:
        /*0054*/ 	.byte	0x04, 0x36
        /*0056*/ 	.short	(.L_37 - .L_36)
.L_36:
        /*0058*/ 	.word	0x00000008
.L_37:


//--------------------- .nv.callgraph             --------------------------
	.section	.nv.callgraph,"",@"SHT_CUDA_CALLGRAPH"
	.align	4
	.sectionentsize	8
	.align		4
        /*0000*/ 	.word	0x00000000
	.align		4
        /*0004*/ 	.word	0xffffffff
	.align		4
        /*0008*/ 	.word	0x00000000
	.align		4
        /*000c*/ 	.word	0xfffffffe
	.align		4
        /*0010*/ 	.word	0x00000000
	.align		4
        /*0014*/ 	.word	0xfffffffd
	.align		4
        /*0018*/ 	.word	0x00000000
	.align		4
        /*001c*/ 	.word	0xfffffffc


//--------------------- .text._Z19kernel_add_matricesPK7double2S1_PS_ --------------------------
	.section	.text._Z19kernel_add_matricesPK7double2S1_PS_,"ax",@progbits
	.align	128
        .global         _Z19kernel_add_matricesPK7double2S1_PS_
        .type           _Z19kernel_add_matricesPK7double2S1_PS_,@function
        .size           _Z19kernel_add_matricesPK7double2S1_PS_,(.L_x_2 - _Z19kernel_add_matricesPK7double2S1_PS_)
        .other          _Z19kernel_add_matricesPK7double2S1_PS_,@"STO_CUDA_ENTRY STV_DEFAULT"
_Z19kernel_add_matricesPK7double2S1_PS_:
.text._Z19kernel_add_matricesPK7double2S1_PS_:
[----:B------:R-:W-:Y:S01]  /*0000*/  LDC R1, c[0x0][0x37c] ;  /* 0x0000df00ff017b82 */ /* 0x000fe20000000800 */
[----:B------:R-:W0:Y:S02]  /*0010*/  S2R R15, SR_TID.X ;  /* 0x00000000000f7919 */ /* 0x000e240000002100 */
[----:B0-----:R-:W-:-:S13]  /*0020*/  ISETP.GT.U32.AND P0, PT, R15, 0x143, PT ;  /* 0x000001430f00780c */ /* 0x001fda0003f04070 */
[----:B------:R-:W-:Y:S05]  /*0030*/  @P0 EXIT ;  /* 0x000000000000094d */ /* 0x000fea0003800000 */
[----:B------:R-:W0:Y:S01]  /*0040*/  LDC.64 R8, c[0x0][0x388] ;  /* 0x0000e200ff087b82 */ /* 0x000e220000000a00 */
[----:B------:R-:W1:Y:S07]  /*0050*/  LDCU.64 UR4, c[0x0][0x358] ;  /* 0x00006b00ff0477ac */ /* 0x000e6e0008000a00 */
[----:B------:R-:W2:Y:S08]  /*0060*/  LDC.64 R2, c[0x0][0x380] ;  /* 0x0000e000ff027b82 */ /* 0x000eb00000000a00 */
[----:B------:R-:W3:Y:S01]  /*0070*/  LDC.64 R12, c[0x0][0x390] ;  /* 0x0000e400ff0c7b82 */ /* 0x000ee20000000a00 */
[----:B0-----:R-:W-:-:S06]  /*0080*/  IMAD.WIDE.U32 R8, R15, 0x10, R8 ;  /* 0x000000100f087825 */ /* 0x001fcc00078e0008 */
[----:B-1----:R-:W4:Y:S01]  /*0090*/  LDG.E.128 R8, desc[UR4][R8.64] ;  /* 0x0000000408087981 */ /* 0x002f22000c1e1d00 */
[----:B--2---:R-:W-:-:S05]  /*00a0*/  IMAD.WIDE.U32 R2, R15, 0x10, R2 ;  /* 0x000000100f027825 */ /* 0x004fca00078e0002 */
[----:B------:R-:W4:Y:S02]  /*00b0*/  LDG.E.128 R4, desc[UR4][R2.64] ;  /* 0x0000000402047981 */ /* 0x000f24000c1e1d00 */
[----:B----4-:R-:W-:Y:S02]  /*00c0*/  DADD R4, R4, R8 ;  /* 0x0000000004047229 */ /* 0x010fe40000000008 */
[----:B------:R-:W-:Y:S01]  /*00d0*/  DADD R6, R6, R10 ;  /* 0x0000000006067229 */ /* 0x000fe2000000000a */
[----:B---3--:R-:W-:-:S06]  /*00e0*/  IMAD.WIDE.U32 R10, R15, 0x10, R12 ;  /* 0x000000100f0a7825 */ /* 0x008fcc00078e000c */
[----:B------:R-:W-:Y:S01]  /*00f0*/  STG.E.128 desc[UR4][R10.64], R4 ;  /* 0x000000040a007986 */ /* 0x000fe2000c101d04 */
[----:B------:R-:W-:Y:S05]  /*0100*/  EXIT ;  /* 0x000000000000794d */ /* 0x000fea0003800000 */
.L_x_0:
[----:B------:R-:W-:-:S00]  /*0110*/  BRA `(.L_x_0) ;  /* 0xfffffffc00fc7947 */ /* 0x000fc0000383ffff */
[----:B------:R-:W-:-:S00]  /*0120*/  NOP ;  /* 0x0000000000007918 */ /* 0x000fc00000000000 */
        /* <DEDUP_REMOVED lines=13> */
.L_x_2:


//--------------------- .text._Z19kernel_zero_complexP7double2i --------------------------
	.section	.text._Z19kernel_zero_complexP7double2i,"ax",@progbits
	.align	128
        .global         _Z19kernel_zero_complexP7double2i
        .type           _Z19kernel_zero_complexP7double2i,@function
        .size           _Z19kernel_zero_complexP7double2i,(.L_x_3 - _Z19kernel_zero_complexP7double2i)
        .other          _Z19kernel_zero_complexP7double2i,@"STO_CUDA_ENTRY STV_DEFAULT"
_Z19kernel_zero_complexP7double2i:
.text._Z19kernel_zero_complexP7double2i:
[----:B------:R-:W-:Y:S01]  /*0000*/  LDC R1, c[0x0][0x37c] ;  /* 0x0000df00ff017b82 */ /* 0x000fe20000000800 */
[----:B------:R-:W0:Y:S07]  /*0010*/  S2R R0, SR_TID.X ;  /* 0x0000000000007919 */ /* 0x000e2e0000002100 */
[----:B------:R-:W0:Y:S01]  /*0020*/  S2UR UR4, SR_CTAID.X ;  /* 0x00000000000479c3 */ /* 0x000e220000002500 */
[----:B------:R-:W1:Y:S07]  /*0030*/  LDCU UR5, c[0x0][0x388] ;  /* 0x00007100ff0577ac */ /* 0x000e6e0008000800 */
[----:B------:R-:W0:Y:S02]  /*0040*/  LDC R5, c[0x0][0x360] ;  /* 0x0000d800ff057b82 */ /* 0x000e240000000800 */
[----:B0-----:R-:W-:-:S05]  /*0050*/  IMAD R5, R5, UR4, R0 ;  /* 0x0000000405057c24 */ /* 0x001fca000f8e0200 */
[----:B-1----:R-:W-:-:S13]  /*0060*/  ISETP.GE.AND P0, PT, R5, UR5, PT ;  /* 0x0000000505007c0c */ /* 0x002fda000bf06270 */
[----:B------:R-:W-:Y:S05]  /*0070*/  @P0 EXIT ;  /* 0x000000000000094d */ /* 0x000fea0003800000 */
[----:B------:R-:W0:Y:S01]  /*0080*/  LDC.64 R2, c[0x0][0x380] ;  /* 0x0000e000ff027b82 */ /* 0x000e220000000a00 */
[----:B------:R-:W1:Y:S01]  /*0090*/  LDCU.64 UR4, c[0x0][0x358] ;  /* 0x00006b00ff0477ac */ /* 0x000e620008000a00 */
[----:B0-----:R-:W-:-:S05]  /*00a0*/  IMAD.WIDE R2, R5, 0x10, R2 ;  /* 0x0000001005027825 */ /* 0x001fca00078e0202 */
[----:B-1----:R-:W-:Y:S01]  /*00b0*/  STG.E.128 desc[UR4][R2.64], RZ ;  /* 0x000000ff02007986 */ /* 0x002fe2000c101d04 */
[----:B------:R-:W-:Y:S05]  /*00c0*/  EXIT ;  /* 0x000000000000794d */ /* 0x000fea0003800000 */
.L_x_1:
        /* <DEDUP_REMOVED lines=11> */
.L_x_3:


//--------------------- .nv.shared.reserved.0     --------------------------
	.section	.nv.shared.reserved.0,"aw",@nobits
	.weak		__nv_reservedSMEM_offset_0_alias
	.size		__nv_reservedSMEM_offset_0_alias, 0, 64
	.other		__nv_reservedSMEM_offset_0_alias,@"STO_CUDA_RESERVED_SHARED STV_DEFAULT"
__nv_reservedSMEM_offset_0_alias:
	.zero		0
	.zero		64


//--------------------- .nv.constant0._Z19kernel_add_matricesPK7double2S1_PS_ --------------------------
	.section	.nv.constant0._Z19kernel_add_matricesPK7double2S1_PS_,"a",@progbits
	.sectionflags	@""
	.align	4
.nv.constant0._Z19kernel_add_matricesPK7double2S1_PS_:
	.zero		920


//--------------------- .nv.constant0._Z19kernel_zero_complexP7double2i --------------------------
	.section	.nv.constant0._Z19kernel_zero_complexP7double2i,"a",@progbits
	.sectionflags	@""
	.align	4
.nv.constant0._Z19kernel_zero_complexP7double2i:
	.zero		908


//--------------------- SYMBOLS --------------------------

	.type		.nv.reservedSmem.offset0,@object
	.size		.nv.reservedSmem.offset0,0x4
